//
// Generated by NVIDIA NVVM Compiler
//
// Compiler Build ID: CL-36424714
// Cuda compilation tools, release 13.0, V13.0.88
// Based on NVVM 20.0.0
//

.version 9.0
.target sm_100
.address_size 64

	// .globl	_Z13prescanKernelPfS_S_j
.extern .shared .align 16 .b8 s_data[];

.visible .entry _Z13prescanKernelPfS_S_j(
	.param .u64 .ptr .align 1 _Z13prescanKernelPfS_S_j_param_0,
	.param .u64 .ptr .align 1 _Z13prescanKernelPfS_S_j_param_1,
	.param .u64 .ptr .align 1 _Z13prescanKernelPfS_S_j_param_2,
	.param .u32 _Z13prescanKernelPfS_S_j_param_3
)
{
	.reg .pred 	%p<25>;
	.reg .b32 	%r<220>;
	.reg .b32 	%f<71>;
	.reg .b64 	%rd<17>;

	ld.param.u64 	%rd4, [_Z13prescanKernelPfS_S_j_param_0];
	ld.param.u64 	%rd5, [_Z13prescanKernelPfS_S_j_param_1];
	ld.param.u64 	%rd3, [_Z13prescanKernelPfS_S_j_param_2];
	ld.param.u32 	%r11, [_Z13prescanKernelPfS_S_j_param_3];
	cvta.to.global.u64 	%rd1, %rd5;
	cvta.to.global.u64 	%rd2, %rd4;
	mov.u32 	%r1, %tid.x;
	mov.u32 	%r2, %ctaid.x;
	shl.b32 	%r12, %r2, 10;
	or.b32  	%r3, %r12, %r1;
	add.s32 	%r4, %r3, 512;
	setp.ge.u32 	%p1, %r3, %r11;
	mov.f32 	%f69, 0f00000000;
	@%p1 bra 	$L__BB0_2;
	mul.wide.u32 	%rd6, %r3, 4;
	add.s64 	%rd7, %rd2, %rd6;
	ld.global.f32 	%f69, [%rd7];
$L__BB0_2:
	shr.u32 	%r13, %r1, 4;
	add.s32 	%r14, %r13, %r1;
	shl.b32 	%r15, %r14, 2;
	mov.u32 	%r16, s_data;
	add.s32 	%r5, %r16, %r15;
	st.shared.f32 	[%r5], %f69;
	setp.ge.u32 	%p2, %r4, %r11;
	mov.f32 	%f70, 0f00000000;
	@%p2 bra 	$L__BB0_4;
	mul.wide.u32 	%rd8, %r4, 4;
	add.s64 	%rd9, %rd2, %rd8;
	ld.global.f32 	%f70, [%rd9];
$L__BB0_4:
	add.s32 	%r17, %r1, 512;
	shr.u32 	%r18, %r17, 4;
	add.s32 	%r19, %r18, %r1;
	shl.b32 	%r20, %r19, 2;
	add.s32 	%r6, %r16, %r20;
	st.shared.f32 	[%r6+2048], %f70;
	shl.b32 	%r22, %r1, 1;
	or.b32  	%r7, %r22, 1;
	add.s32 	%r8, %r22, 2;
	bar.sync 	0;
	setp.gt.u32 	%p3, %r1, 511;
	shr.u32 	%r23, %r1, 3;
	add.s32 	%r24, %r23, %r22;
	shl.b32 	%r25, %r24, 2;
	add.s32 	%r9, %r16, %r25;
	shr.u32 	%r26, %r22, 4;
	add.s32 	%r27, %r26, %r22;
	shl.b32 	%r28, %r27, 2;
	add.s32 	%r10, %r16, %r28;
	@%p3 bra 	$L__BB0_6;
	ld.shared.f32 	%f7, [%r9];
	ld.shared.f32 	%f8, [%r10+4];
	add.f32 	%f9, %f7, %f8;
	st.shared.f32 	[%r10+4], %f9;
$L__BB0_6:
	bar.sync 	0;
	setp.gt.u32 	%p4, %r1, 255;
	@%p4 bra 	$L__BB0_8;
	shl.b32 	%r29, %r7, 1;
	add.s32 	%r30, %r29, -1;
	shl.b32 	%r31, %r8, 1;
	shr.u32 	%r32, %r30, 4;
	add.s32 	%r33, %r32, %r29;
	shr.u32 	%r34, %r29, 4;
	add.s32 	%r35, %r34, %r31;
	shl.b32 	%r36, %r33, 2;
	add.s32 	%r38, %r16, %r36;
	ld.shared.f32 	%f10, [%r38+-4];
	shl.b32 	%r39, %r35, 2;
	add.s32 	%r40, %r16, %r39;
	ld.shared.f32 	%f11, [%r40+-4];
	add.f32 	%f12, %f10, %f11;
	st.shared.f32 	[%r40+-4], %f12;
$L__BB0_8:
	bar.sync 	0;
	setp.gt.u32 	%p5, %r1, 127;
	@%p5 bra 	$L__BB0_10;
	shl.b32 	%r41, %r7, 2;
	add.s32 	%r42, %r41, -1;
	shl.b32 	%r43, %r8, 2;
	shr.u32 	%r44, %r42, 4;
	add.s32 	%r45, %r44, %r41;
	shr.u32 	%r46, %r41, 4;
	add.s32 	%r47, %r46, %r43;
	shl.b32 	%r48, %r45, 2;
	add.s32 	%r50, %r16, %r48;
	ld.shared.f32 	%f13, [%r50+-4];
	shl.b32 	%r51, %r47, 2;
	add.s32 	%r52, %r16, %r51;
	ld.shared.f32 	%f14, [%r52+-4];
	add.f32 	%f15, %f13, %f14;
	st.shared.f32 	[%r52+-4], %f15;
$L__BB0_10:
	bar.sync 	0;
	setp.gt.u32 	%p6, %r1, 63;
	@%p6 bra 	$L__BB0_12;
	shl.b32 	%r53, %r7, 3;
	add.s32 	%r54, %r53, -1;
	shl.b32 	%r55, %r8, 3;
	shr.u32 	%r56, %r54, 4;
	add.s32 	%r57, %r56, %r53;
	shr.u32 	%r58, %r53, 4;
	add.s32 	%r59, %r58, %r55;
	shl.b32 	%r60, %r57, 2;
	add.s32 	%r62, %r16, %r60;
	ld.shared.f32 	%f16, [%r62+-4];
	shl.b32 	%r63, %r59, 2;
	add.s32 	%r64, %r16, %r63;
	ld.shared.f32 	%f17, [%r64+-4];
	add.f32 	%f18, %f16, %f17;
	st.shared.f32 	[%r64+-4], %f18;
$L__BB0_12:
	bar.sync 	0;
	setp.gt.u32 	%p7, %r1, 31;
	@%p7 bra 	$L__BB0_14;
	shl.b32 	%r65, %r7, 4;
	add.s32 	%r66, %r65, -1;
	shl.b32 	%r67, %r8, 4;
	shr.u32 	%r68, %r66, 4;
	add.s32 	%r69, %r68, %r65;
	add.s32 	%r70, %r7, %r67;
	shl.b32 	%r71, %r69, 2;
	add.s32 	%r73, %r16, %r71;
	ld.shared.f32 	%f19, [%r73+-4];
	shl.b32 	%r74, %r70, 2;
	add.s32 	%r75, %r16, %r74;
	ld.shared.f32 	%f20, [%r75+-4];
	add.f32 	%f21, %f19, %f20;
	st.shared.f32 	[%r75+-4], %f21;
$L__BB0_14:
	bar.sync 	0;
	setp.gt.u32 	%p8, %r1, 15;
	@%p8 bra 	$L__BB0_16;
	shl.b32 	%r76, %r7, 5;
	add.s32 	%r77, %r76, -1;
	shl.b32 	%r78, %r8, 5;
	shr.u32 	%r79, %r77, 4;
	add.s32 	%r80, %r79, %r76;
	shr.u32 	%r81, %r76, 4;
	add.s32 	%r82, %r78, %r81;
	shl.b32 	%r83, %r82, 2;
	shl.b32 	%r84, %r80, 2;
	add.s32 	%r86, %r16, %r84;
	ld.shared.f32 	%f22, [%r86+-4];
	add.s32 	%r87, %r16, %r83;
	ld.shared.f32 	%f23, [%r87];
	add.f32 	%f24, %f22, %f23;
	st.shared.f32 	[%r87], %f24;
$L__BB0_16:
	bar.sync 	0;
	setp.gt.u32 	%p9, %r1, 7;
	@%p9 bra 	$L__BB0_18;
	shl.b32 	%r88, %r7, 6;
	add.s32 	%r89, %r88, -1;
	shl.b32 	%r90, %r8, 6;
	shr.u32 	%r91, %r89, 4;
	add.s32 	%r92, %r91, %r88;
	shr.u32 	%r93, %r88, 4;
	add.s32 	%r94, %r90, %r93;
	shl.b32 	%r95, %r94, 2;
	shl.b32 	%r96, %r92, 2;
	add.s32 	%r98, %r16, %r96;
	ld.shared.f32 	%f25, [%r98+-4];
	add.s32 	%r99, %r16, %r95;
	ld.shared.f32 	%f26, [%r99+8];
	add.f32 	%f27, %f25, %f26;
	st.shared.f32 	[%r99+8], %f27;
$L__BB0_18:
	bar.sync 	0;
	setp.gt.u32 	%p10, %r1, 3;
	@%p10 bra 	$L__BB0_20;
	shl.b32 	%r100, %r7, 7;
	add.s32 	%r101, %r100, -1;
	shl.b32 	%r102, %r8, 7;
	shr.u32 	%r103, %r101, 4;
	add.s32 	%r104, %r103, %r100;
	shr.u32 	%r105, %r100, 4;
	add.s32 	%r106, %r102, %r105;
	shl.b32 	%r107, %r106, 2;
	shl.b32 	%r108, %r104, 2;
	add.s32 	%r110, %r16, %r108;
	ld.shared.f32 	%f28, [%r110+-4];
	add.s32 	%r111, %r16, %r107;
	ld.shared.f32 	%f29, [%r111+24];
	add.f32 	%f30, %f28, %f29;
	st.shared.f32 	[%r111+24], %f30;
$L__BB0_20:
	bar.sync 	0;
	setp.gt.u32 	%p11, %r1, 1;
	@%p11 bra 	$L__BB0_22;
	shl.b32 	%r112, %r7, 8;
	add.s32 	%r113, %r112, -1;
	shl.b32 	%r114, %r8, 8;
	shr.u32 	%r115, %r113, 4;
	add.s32 	%r116, %r115, %r112;
	shr.u32 	%r117, %r112, 4;
	add.s32 	%r118, %r114, %r117;
	shl.b32 	%r119, %r118, 2;
	shl.b32 	%r120, %r116, 2;
	add.s32 	%r122, %r16, %r120;
	ld.shared.f32 	%f31, [%r122+-4];
	add.s32 	%r123, %r16, %r119;
	ld.shared.f32 	%f32, [%r123+56];
	add.f32 	%f33, %f31, %f32;
	st.shared.f32 	[%r123+56], %f33;
$L__BB0_22:
	bar.sync 	0;
	setp.ne.s32 	%p12, %r1, 0;
	@%p12 bra 	$L__BB0_24;
	ld.shared.f32 	%f34, [s_data+2168];
	ld.shared.f32 	%f35, [s_data+4344];
	add.f32 	%f36, %f34, %f35;
	cvta.to.global.u64 	%rd10, %rd3;
	mul.wide.u32 	%rd11, %r2, 4;
	add.s64 	%rd12, %rd10, %rd11;
	st.global.f32 	[%rd12], %f36;
	mov.b32 	%r124, 0;
	st.shared.u32 	[s_data+4344], %r124;
$L__BB0_24:
	setp.ne.s32 	%p13, %r1, 0;
	bar.sync 	0;
	@%p13 bra 	$L__BB0_26;
	ld.shared.f32 	%f37, [s_data+2168];
	ld.shared.f32 	%f38, [s_data+4344];
	st.shared.f32 	[s_data+2168], %f38;
	add.f32 	%f39, %f37, %f38;
	st.shared.f32 	[s_data+4344], %f39;
$L__BB0_26:
	setp.gt.u32 	%p14, %r1, 1;
	bar.sync 	0;
	@%p14 bra 	$L__BB0_28;
	shl.b32 	%r125, %r7, 8;
	add.s32 	%r126, %r125, -1;
	shl.b32 	%r127, %r8, 8;
	shr.u32 	%r128, %r126, 4;
	add.s32 	%r129, %r128, %r125;
	shr.u32 	%r130, %r125, 4;
	add.s32 	%r131, %r127, %r130;
	shl.b32 	%r132, %r131, 2;
	shl.b32 	%r133, %r129, 2;
	add.s32 	%r135, %r16, %r133;
	ld.shared.f32 	%f40, [%r135+-4];
	add.s32 	%r136, %r16, %r132;
	ld.shared.f32 	%f41, [%r136+56];
	st.shared.f32 	[%r135+-4], %f41;
	add.f32 	%f42, %f40, %f41;
	st.shared.f32 	[%r136+56], %f42;
$L__BB0_28:
	setp.gt.u32 	%p15, %r1, 3;
	bar.sync 	0;
	@%p15 bra 	$L__BB0_30;
	shl.b32 	%r137, %r7, 7;
	add.s32 	%r138, %r137, -1;
	shl.b32 	%r139, %r8, 7;
	shr.u32 	%r140, %r138, 4;
	add.s32 	%r141, %r140, %r137;
	shr.u32 	%r142, %r137, 4;
	add.s32 	%r143, %r139, %r142;
	shl.b32 	%r144, %r143, 2;
	shl.b32 	%r145, %r141, 2;
	add.s32 	%r147, %r16, %r145;
	ld.shared.f32 	%f43, [%r147+-4];
	add.s32 	%r148, %r16, %r144;
	ld.shared.f32 	%f44, [%r148+24];
	st.shared.f32 	[%r147+-4], %f44;
	add.f32 	%f45, %f43, %f44;
	st.shared.f32 	[%r148+24], %f45;
$L__BB0_30:
	setp.gt.u32 	%p16, %r1, 7;
	bar.sync 	0;
	@%p16 bra 	$L__BB0_32;
	shl.b32 	%r149, %r7, 6;
	add.s32 	%r150, %r149, -1;
	shl.b32 	%r151, %r8, 6;
	shr.u32 	%r152, %r150, 4;
	add.s32 	%r153, %r152, %r149;
	shr.u32 	%r154, %r149, 4;
	add.s32 	%r155, %r151, %r154;
	shl.b32 	%r156, %r155, 2;
	shl.b32 	%r157, %r153, 2;
	add.s32 	%r159, %r16, %r157;
	ld.shared.f32 	%f46, [%r159+-4];
	add.s32 	%r160, %r16, %r156;
	ld.shared.f32 	%f47, [%r160+8];
	st.shared.f32 	[%r159+-4], %f47;
	add.f32 	%f48, %f46, %f47;
	st.shared.f32 	[%r160+8], %f48;
$L__BB0_32:
	setp.gt.u32 	%p17, %r1, 15;
	bar.sync 	0;
	@%p17 bra 	$L__BB0_34;
	shl.b32 	%r161, %r7, 5;
	add.s32 	%r162, %r161, -1;
	shl.b32 	%r163, %r8, 5;
	shr.u32 	%r164, %r162, 4;
	add.s32 	%r165, %r164, %r161;
	shr.u32 	%r166, %r161, 4;
	add.s32 	%r167, %r163, %r166;
	shl.b32 	%r168, %r167, 2;
	shl.b32 	%r169, %r165, 2;
	add.s32 	%r171, %r16, %r169;
	ld.shared.f32 	%f49, [%r171+-4];
	add.s32 	%r172, %r16, %r168;
	ld.shared.f32 	%f50, [%r172];
	st.shared.f32 	[%r171+-4], %f50;
	add.f32 	%f51, %f49, %f50;
	st.shared.f32 	[%r172], %f51;
$L__BB0_34:
	setp.gt.u32 	%p18, %r1, 31;
	bar.sync 	0;
	@%p18 bra 	$L__BB0_36;
	shl.b32 	%r173, %r7, 4;
	add.s32 	%r174, %r173, -1;
	shl.b32 	%r175, %r8, 4;
	shr.u32 	%r176, %r174, 4;
	add.s32 	%r177, %r176, %r173;
	add.s32 	%r178, %r7, %r175;
	shl.b32 	%r179, %r177, 2;
	add.s32 	%r181, %r16, %r179;
	ld.shared.f32 	%f52, [%r181+-4];
	shl.b32 	%r182, %r178, 2;
	add.s32 	%r183, %r16, %r182;
	ld.shared.f32 	%f53, [%r183+-4];
	st.shared.f32 	[%r181+-4], %f53;
	add.f32 	%f54, %f52, %f53;
	st.shared.f32 	[%r183+-4], %f54;
$L__BB0_36:
	setp.gt.u32 	%p19, %r1, 63;
	bar.sync 	0;
	@%p19 bra 	$L__BB0_38;
	shl.b32 	%r184, %r7, 3;
	add.s32 	%r185, %r184, -1;
	shl.b32 	%r186, %r8, 3;
	shr.u32 	%r187, %r185, 4;
	add.s32 	%r188, %r187, %r184;
	shr.u32 	%r189, %r184, 4;
	add.s32 	%r190, %r189, %r186;
	shl.b32 	%r191, %r188, 2;
	add.s32 	%r193, %r16, %r191;
	ld.shared.f32 	%f55, [%r193+-4];
	shl.b32 	%r194, %r190, 2;
	add.s32 	%r195, %r16, %r194;
	ld.shared.f32 	%f56, [%r195+-4];
	st.shared.f32 	[%r193+-4], %f56;
	add.f32 	%f57, %f55, %f56;
	st.shared.f32 	[%r195+-4], %f57;
$L__BB0_38:
	setp.gt.u32 	%p20, %r1, 127;
	bar.sync 	0;
	@%p20 bra 	$L__BB0_40;
	shl.b32 	%r196, %r7, 2;
	add.s32 	%r197, %r196, -1;
	shl.b32 	%r198, %r8, 2;
	shr.u32 	%r199, %r197, 4;
	add.s32 	%r200, %r199, %r196;
	shr.u32 	%r201, %r196, 4;
	add.s32 	%r202, %r201, %r198;
	shl.b32 	%r203, %r200, 2;
	add.s32 	%r205, %r16, %r203;
	ld.shared.f32 	%f58, [%r205+-4];
	shl.b32 	%r206, %r202, 2;
	add.s32 	%r207, %r16, %r206;
	ld.shared.f32 	%f59, [%r207+-4];
	st.shared.f32 	[%r205+-4], %f59;
	add.f32 	%f60, %f58, %f59;
	st.shared.f32 	[%r207+-4], %f60;
$L__BB0_40:
	setp.gt.u32 	%p21, %r1, 255;
	bar.sync 	0;
	@%p21 bra 	$L__BB0_42;
	shl.b32 	%r208, %r7, 1;
	add.s32 	%r209, %r208, -1;
	shl.b32 	%r210, %r8, 1;
	shr.u32 	%r211, %r209, 4;
	add.s32 	%r212, %r211, %r208;
	shr.u32 	%r213, %r208, 4;
	add.s32 	%r214, %r213, %r210;
	shl.b32 	%r215, %r212, 2;
	add.s32 	%r217, %r16, %r215;
	ld.shared.f32 	%f61, [%r217+-4];
	shl.b32 	%r218, %r214, 2;
	add.s32 	%r219, %r16, %r218;
	ld.shared.f32 	%f62, [%r219+-4];
	st.shared.f32 	[%r217+-4], %f62;
	add.f32 	%f63, %f61, %f62;
	st.shared.f32 	[%r219+-4], %f63;
$L__BB0_42:
	setp.gt.u32 	%p22, %r1, 511;
	bar.sync 	0;
	@%p22 bra 	$L__BB0_44;
	ld.shared.f32 	%f64, [%r9];
	ld.shared.f32 	%f65, [%r10+4];
	st.shared.f32 	[%r9], %f65;
	add.f32 	%f66, %f64, %f65;
	st.shared.f32 	[%r10+4], %f66;
$L__BB0_44:
	setp.ge.u32 	%p23, %r3, %r11;
	bar.sync 	0;
	@%p23 bra 	$L__BB0_46;
	ld.shared.f32 	%f67, [%r5];
	mul.wide.u32 	%rd13, %r3, 4;
	add.s64 	%rd14, %rd1, %rd13;
	st.global.f32 	[%rd14], %f67;
$L__BB0_46:
	setp.ge.u32 	%p24, %r4, %r11;
	@%p24 bra 	$L__BB0_48;
	ld.shared.f32 	%f68, [%r6+2048];
	mul.wide.u32 	%rd15, %r4, 4;
	add.s64 	%rd16, %rd1, %rd15;
	st.global.f32 	[%rd16], %f68;
$L__BB0_48:
	ret;

}
	// .globl	_Z14additionKernelPfS_S_j
.visible .entry _Z14additionKernelPfS_S_j(
	.param .u64 .ptr .align 1 _Z14additionKernelPfS_S_j_param_0,
	.param .u64 .ptr .align 1 _Z14additionKernelPfS_S_j_param_1,
	.param .u64 .ptr .align 1 _Z14additionKernelPfS_S_j_param_2,
	.param .u32 _Z14additionKernelPfS_S_j_param_3
)
{
	.reg .pred 	%p<2>;
	.reg .b32 	%r<7>;
	.reg .b32 	%f<7>;
	.reg .b64 	%rd<15>;

	ld.param.u64 	%rd1, [_Z14additionKernelPfS_S_j_param_0];
	ld.param.u64 	%rd2, [_Z14additionKernelPfS_S_j_param_1];
	ld.param.u64 	%rd3, [_Z14additionKernelPfS_S_j_param_2];
	ld.param.u32 	%r3, [_Z14additionKernelPfS_S_j_param_3];
	mov.u32 	%r1, %ctaid.x;
	shl.b32 	%r4, %r1, 10;
	mov.u32 	%r5, %tid.x;
	or.b32  	%r2, %r4, %r5;
	setp.ge.u32 	%p1, %r2, %r3;
	@%p1 bra 	$L__BB1_2;
	cvta.to.global.u64 	%rd4, %rd1;
	cvta.to.global.u64 	%rd5, %rd3;
	cvta.to.global.u64 	%rd6, %rd2;
	mul.wide.u32 	%rd7, %r2, 4;
	add.s64 	%rd8, %rd4, %rd7;
	ld.global.f32 	%f1, [%rd8];
	mul.wide.u32 	%rd9, %r1, 4;
	add.s64 	%rd10, %rd5, %rd9;
	ld.global.f32 	%f2, [%rd10];
	add.f32 	%f3, %f1, %f2;
	add.s64 	%rd11, %rd6, %rd7;
	st.global.f32 	[%rd11], %f3;
	add.s32 	%r6, %r2, 512;
	mul.wide.u32 	%rd12, %r6, 4;
	add.s64 	%rd13, %rd4, %rd12;
	ld.global.f32 	%f4, [%rd13];
	ld.global.f32 	%f5, [%rd10];
	add.f32 	%f6, %f4, %f5;
	add.s64 	%rd14, %rd6, %rd12;
	st.global.f32 	[%rd14], %f6;
$L__BB1_2:
	ret;

}


// ===== COMPILED SASS (sm_100) =====

	.target	sm_100

	.elftype	@"ET_EXEC"


//--------------------- .note.nv.tkinfo           --------------------------
	.section	.note.nv.tkinfo,"",@"SHT_NOTE"
	.sectionflags	@"SHF_NOTE_NV_TKINFO"
	.tkinfo
        /*0018*/ 	.word	0x00000002
        /*0030*/ 	.string	""
        /*0030*/ 	.string	"ptxas"
        /*0030*/ 	.string	"Cuda compilation tools, release 13.0, V13.0.88"
        /*0030*/ 	.string	"Build cuda_13.0.r13.0/compiler.36424714_0"
        /*0030*/ 	.string	"-arch sm_100 -m 64 "



//--------------------- .note.nv.cuinfo           --------------------------
	.section	.note.nv.cuinfo,"",@"SHT_NOTE"
	.sectionflags	@"SHF_NOTE_NV_CUINFO"
        /*0018*/ 	.short	0x0002
        /*001a*/ 	.short	0x0064
        /*001c*/ 	.short	0x0082
	.zero		2


//--------------------- .nv.info                  --------------------------
	.section	.nv.info,"",@"SHT_CUDA_INFO"
	.align	4


	//----- nvinfo : EIATTR_REGCOUNT
	.align		4
        /*0000*/ 	.byte	0x04, 0x2f
        /*0002*/ 	.short	(.L_1 - .L_0)
	.align		4
.L_0:
        /*0004*/ 	.word	index@(_Z13prescanKernelPfS_S_j)
        /*0008*/ 	.word	0x00000013


	//----- nvinfo : EIATTR_FRAME_SIZE
	.align		4
.L_1:
        /*000c*/ 	.byte	0x04, 0x11
        /*000e*/ 	.short	(.L_3 - .L_2)
	.align		4
.L_2:
        /*0010*/ 	.word	index@(_Z13prescanKernelPfS_S_j)
        /*0014*/ 	.word	0x00000000


	//----- nvinfo : EIATTR_REGCOUNT
	.align		4
.L_3:
        /*0018*/ 	.byte	0x04, 0x2f
        /*001a*/ 	.short	(.L_5 - .L_4)
	.align		4
.L_4:
        /*001c*/ 	.word	index@(_Z14additionKernelPfS_S_j)
        /*0020*/ 	.word	0x00000014


	//----- nvinfo : EIATTR_FRAME_SIZE
	.align		4
.L_5:
        /*0024*/ 	.byte	0x04, 0x11
        /*0026*/ 	.short	(.L_7 - .L_6)
	.align		4
.L_6:
        /*0028*/ 	.word	index@(_Z14additionKernelPfS_S_j)
        /*002c*/ 	.word	0x00000000


	//----- nvinfo : EIATTR_MIN_STACK_SIZE
	.align		4
.L_7:
        /*0030*/ 	.byte	0x04, 0x12
        /*0032*/ 	.short	(.L_9 - .L_8)
	.align		4
.L_8:
        /*0034*/ 	.word	index@(_Z14additionKernelPfS_S_j)
        /*0038*/ 	.word	0x00000000


	//----- nvinfo : EIATTR_MIN_STACK_SIZE
	.align		4
.L_9:
        /*003c*/ 	.byte	0x04, 0x12
        /*003e*/ 	.short	(.L_11 - .L_10)
	.align		4
.L_10:
        /*0040*/ 	.word	index@(_Z13prescanKernelPfS_S_j)
        /*0044*/ 	.word	0x00000000
.L_11:


//--------------------- .nv.compat                --------------------------
	.section	.nv.compat,"",@"SHT_CUDA_COMPAT_INFO"
	.align	4
        /*0000*/ 	.byte	0x02, 0x09, 0x00, 0x00, 0x02, 0x02, 0x01, 0x00, 0x02, 0x05, 0x05, 0x00, 0x03, 0x07, 0x01, 0x01
        /*0010*/ 	.byte	0x02, 0x03, 0x00, 0x00, 0x02, 0x06, 0x01, 0x00, 0x04, 0x0b, 0x08, 0x00, 0x09, 0x00, 0x00, 0x00
        /*0020*/ 	.byte	0x00, 0x00, 0x00, 0x00


//--------------------- .nv.info._Z14additionKernelPfS_S_j --------------------------
	.section	.nv.info._Z14additionKernelPfS_S_j,"",@"SHT_CUDA_INFO"
	.sectionflags	@""
	.align	4


	//----- nvinfo : EIATTR_CUDA_API_VERSION
	.align		4
        /*0000*/ 	.byte	0x04, 0x37
        /*0002*/ 	.short	(.L_13 - .L_12)
.L_12:
        /*0004*/ 	.word	0x00000082


	//----- nvinfo : EIATTR_KPARAM_INFO
	.align		4
.L_13:
        /*0008*/ 	.byte	0x04, 0x17
        /*000a*/ 	.short	(.L_15 - .L_14)
.L_14:
        /*000c*/ 	.word	0x00000000
        /*0010*/ 	.short	0x0003
        /*0012*/ 	.short	0x0018
        /*0014*/ 	.byte	0x00, 0xf0, 0x11, 0x00


	//----- nvinfo : EIATTR_KPARAM_INFO
	.align		4
.L_15:
        /*0018*/ 	.byte	0x04, 0x17
        /*001a*/ 	.short	(.L_17 - .L_16)
.L_16:
        /*001c*/ 	.word	0x00000000
        /*0020*/ 	.short	0x0002
        /*0022*/ 	.short	0x0010
        /*0024*/ 	.byte	0x00, 0xf5, 0x21, 0x00


	//----- nvinfo : EIATTR_KPARAM_INFO
	.align		4
.L_17:
        /*0028*/ 	.byte	0x04, 0x17
        /*002a*/ 	.short	(.L_19 - .L_18)
.L_18:
        /*002c*/ 	.word	0x00000000
        /*0030*/ 	.short	0x0001
        /*0032*/ 	.short	0x0008
        /*0034*/ 	.byte	0x00, 0xf5, 0x21, 0x00


	//----- nvinfo : EIATTR_KPARAM_INFO
	.align		4
.L_19:
        /*0038*/ 	.byte	0x04, 0x17
        /*003a*/ 	.short	(.L_21 - .L_20)
.L_20:
        /*003c*/ 	.word	0x00000000
        /*0040*/ 	.short	0x0000
        /*0042*/ 	.short	0x0000
        /*0044*/ 	.byte	0x00, 0xf5, 0x21, 0x00


	//----- nvinfo : EIATTR_SPARSE_MMA_MASK
	.align		4
.L_21:
        /*0048*/ 	.byte	0x03, 0x50
        /*004a*/ 	.short	0x0000


	//----- nvinfo : EIATTR_MAXREG_COUNT
	.align		4
        /*004c*/ 	.byte	0x03, 0x1b
        /*004e*/ 	.short	0x00ff


	//----- nvinfo : EIATTR_MERCURY_ISA_VERSION
	.align		4
        /*0050*/ 	.byte	0x03, 0x5f
        /*0052*/ 	.short	0x0101


	//----- nvinfo : EIATTR_VRC_CTA_INIT_COUNT
	.align		4
        /*0054*/ 	.byte	0x02, 0x4a
	.zero		1
	.zero		1


	//----- nvinfo : EIATTR_EXIT_INSTR_OFFSETS
	.align		4
        /*0058*/ 	.byte	0x04, 0x1c
        /*005a*/ 	.short	(.L_23 - .L_22)


	//   ....[0]....
.L_22:
        /*005c*/ 	.word	0x00000070


	//   ....[1]....
        /*0060*/ 	.word	0x000001a0


	//----- nvinfo : EIATTR_CBANK_PARAM_SIZE
	.align		4
.L_23:
        /*0064*/ 	.byte	0x03, 0x19
        /*0066*/ 	.short	0x001c


	//----- nvinfo : EIATTR_PARAM_CBANK
	.align		4
        /*0068*/ 	.byte	0x04, 0x0a
        /*006a*/ 	.short	(.L_25 - .L_24)
	.align		4
.L_24:
        /*006c*/ 	.word	index@(.nv.constant0._Z14additionKernelPfS_S_j)
        /*0070*/ 	.short	0x0380
        /*0072*/ 	.short	0x001c


	//----- nvinfo : EIATTR_SW_WAR
	.align		4
.L_25:
        /*0074*/ 	.byte	0x04, 0x36
        /*0076*/ 	.short	(.L_27 - .L_26)
.L_26:
        /*0078*/ 	.word	0x00000008
.L_27:


//--------------------- .nv.info._Z13prescanKernelPfS_S_j --------------------------
	.section	.nv.info._Z13prescanKernelPfS_S_j,"",@"SHT_CUDA_INFO"
	.sectionflags	@""
	.align	4


	//----- nvinfo : EIATTR_CUDA_API_VERSION
	.align		4
        /*0000*/ 	.byte	0x04, 0x37
        /*0002*/ 	.short	(.L_29 - .L_28)
.L_28:
        /*0004*/ 	.word	0x00000082


	//----- nvinfo : EIATTR_KPARAM_INFO
	.align		4
.L_29:
        /*0008*/ 	.byte	0x04, 0x17
        /*000a*/ 	.short	(.L_31 - .L_30)
.L_30:
        /*000c*/ 	.word	0x00000000
        /*0010*/ 	.short	0x0003
        /*0012*/ 	.short	0x0018
        /*0014*/ 	.byte	0x00, 0xf0, 0x11, 0x00


	//----- nvinfo : EIATTR_KPARAM_INFO
	.align		4
.L_31:
        /*0018*/ 	.byte	0x04, 0x17
        /*001a*/ 	.short	(.L_33 - .L_32)
.L_32:
        /*001c*/ 	.word	0x00000000
        /*0020*/ 	.short	0x0002
        /*0022*/ 	.short	0x0010
        /*0024*/ 	.byte	0x00, 0xf5, 0x21, 0x00


	//----- nvinfo : EIATTR_KPARAM_INFO
	.align		4
.L_33:
        /*0028*/ 	.byte	0x04, 0x17
        /*002a*/ 	.short	(.L_35 - .L_34)
.L_34:
        /*002c*/ 	.word	0x00000000
        /*0030*/ 	.short	0x0001
        /*0032*/ 	.short	0x0008
        /*0034*/ 	.byte	0x00, 0xf5, 0x21, 0x00


	//----- nvinfo : EIATTR_KPARAM_INFO
	.align		4
.L_35:
        /*0038*/ 	.byte	0x04, 0x17
        /*003a*/ 	.short	(.L_37 - .L_36)
.L_36:
        /*003c*/ 	.word	0x00000000
        /*0040*/ 	.short	0x0000
        /*0042*/ 	.short	0x0000
        /*0044*/ 	.byte	0x00, 0xf5, 0x21, 0x00


	//----- nvinfo : EIATTR_SPARSE_MMA_MASK
	.align		4
.L_37:
        /*0048*/ 	.byte	0x03, 0x50
        /*004a*/ 	.short	0x0000


	//----- nvinfo : EIATTR_MAXREG_COUNT
	.align		4
        /*004c*/ 	.byte	0x03, 0x1b
        /*004e*/ 	.short	0x00ff


	//----- nvinfo : EIATTR_NUM_BARRIERS
	.align		4
        /*0050*/ 	.byte	0x02, 0x4c
        /*0052*/ 	.byte	0x01
	.zero		1


	//----- nvinfo : EIATTR_MERCURY_ISA_VERSION
	.align		4
        /*0054*/ 	.byte	0x03, 0x5f
        /*0056*/ 	.short	0x0101


	//----- nvinfo : EIATTR_VRC_CTA_INIT_COUNT
	.align		4
        /*0058*/ 	.byte	0x02, 0x4a
	.zero		1
	.zero		1


	//----- nvinfo : EIATTR_EXIT_INSTR_OFFSETS
	.align		4
        /*005c*/ 	.byte	0x04, 0x1c
        /*005e*/ 	.short	(.L_39 - .L_38)


	//   ....[0]....
.L_38:
        /*0060*/ 	.word	0x000014a0


	//   ....[1]....
        /*0064*/ 	.word	0x000014f0


	//----- nvinfo : EIATTR_CRS_STACK_SIZE
	.align		4
.L_39:
        /*0068*/ 	.byte	0x04, 0x1e
        /*006a*/ 	.short	(.L_41 - .L_40)
.L_40:
        /*006c*/ 	.word	0x00000000


	//----- nvinfo : EIATTR_CBANK_PARAM_SIZE
	.align		4
.L_41:
        /*0070*/ 	.byte	0x03, 0x19
        /*0072*/ 	.short	0x001c


	//----- nvinfo : EIATTR_PARAM_CBANK
	.align		4
        /*0074*/ 	.byte	0x04, 0x0a
        /*0076*/ 	.short	(.L_43 - .L_42)
	.align		4
.L_42:
        /*0078*/ 	.word	index@(.nv.constant0._Z13prescanKernelPfS_S_j)
        /*007c*/ 	.short	0x0380
        /*007e*/ 	.short	0x001c


	//----- nvinfo : EIATTR_SW_WAR
	.align		4
.L_43:
        /*0080*/ 	.byte	0x04, 0x36
        /*0082*/ 	.short	(.L_45 - .L_44)
.L_44:
        /*0084*/ 	.word	0x00000008
.L_45:


//--------------------- .nv.callgraph             --------------------------
	.section	.nv.callgraph,"",@"SHT_CUDA_CALLGRAPH"
	.align	4
	.sectionentsize	8
	.align		4
        /*0000*/ 	.word	0x00000000
	.align		4
        /*0004*/ 	.word	0xffffffff
	.align		4
        /*0008*/ 	.word	0x00000000
	.align		4
        /*000c*/ 	.word	0xfffffffe
	.align		4
        /*0010*/ 	.word	0x00000000
	.align		4
        /*0014*/ 	.word	0xfffffffd
	.align		4
        /*0018*/ 	.word	0x00000000
	.align		4
        /*001c*/ 	.word	0xfffffffc


//--------------------- .text._Z14additionKernelPfS_S_j --------------------------
	.section	.text._Z14additionKernelPfS_S_j,"ax",@progbits
	.align	128
        .global         _Z14additionKernelPfS_S_j
        .type           _Z14additionKernelPfS_S_j,@function
        .size           _Z14additionKernelPfS_S_j,(.L_x_34 - _Z14additionKernelPfS_S_j)
        .other          _Z14additionKernelPfS_S_j,@"STO_CUDA_ENTRY STV_DEFAULT"
_Z14additionKernelPfS_S_j:
.text._Z14additionKernelPfS_S_j:
[----:B------:R-:W-:Y:S01]  /*0000*/  LDC R1, c[0x0][0x37c] ;  /* 0x0000df00ff017b82 */ /* 0x000fe20000000800 */
[----:B------:R-:W0:Y:S01]  /*0010*/  S2R R11, SR_CTAID.X ;  /* 0x00000000000b7919 */ /* 0x000e220000002500 */
[----:B------:R-:W1:Y:S01]  /*0020*/  LDCU UR4, c[0x0][0x398] ;  /* 0x00007300ff0477ac */ /* 0x000e620008000800 */
[----:B------:R-:W2:Y:S01]  /*0030*/  S2R R7, SR_TID.X ;  /* 0x0000000000077919 */ /* 0x000ea20000002100 */
[----:B0-----:R-:W-:-:S04]  /*0040*/  SHF.L.U32 R0, R11, 0xa, RZ ;  /* 0x0000000a0b007819 */ /* 0x001fc800000006ff */
[----:B--2---:R-:W-:-:S04]  /*0050*/  LOP3.LUT R7, R0, R7, RZ, 0xfc, !PT ;  /* 0x0000000700077212 */ /* 0x004fc800078efcff */
[----:B-1----:R-:W-:-:S13]  /*0060*/  ISETP.GE.U32.AND P0, PT, R7, UR4, PT ;  /* 0x0000000407007c0c */ /* 0x002fda000bf06070 */
[----:B------:R-:W-:Y:S05]  /*0070*/  @P0 EXIT ;  /* 0x000000000000094d */ /* 0x000fea0003800000 */
[----:B------:R-:W0:Y:S01]  /*0080*/  LDC.64 R8, c[0x0][0x380] ;  /* 0x0000e000ff087b82 */ /* 0x000e220000000a00 */
[----:B------:R-:W1:Y:S07]  /*0090*/  LDCU.64 UR4, c[0x0][0x358] ;  /* 0x00006b00ff0477ac */ /* 0x000e6e0008000a00 */
[----:B------:R-:W2:Y:S01]  /*00a0*/  LDC.64 R4, c[0x0][0x390] ;  /* 0x0000e400ff047b82 */ /* 0x000ea20000000a00 */
[----:B0-----:R-:W-:-:S06]  /*00b0*/  IMAD.WIDE.U32 R2, R7, 0x4, R8 ;  /* 0x0000000407027825 */ /* 0x001fcc00078e0008 */
[----:B-1----:R-:W3:Y:S01]  /*00c0*/  LDG.E R2, desc[UR4][R2.64] ;  /* 0x0000000402027981 */ /* 0x002ee2000c1e1900 */
[----:B--2---:R-:W-:Y:S02]  /*00d0*/  IMAD.WIDE.U32 R4, R11, 0x4, R4 ;  /* 0x000000040b047825 */ /* 0x004fe400078e0004 */
[----:B------:R-:W0:Y:S03]  /*00e0*/  LDC.64 R10, c[0x0][0x388] ;  /* 0x0000e200ff0a7b82 */ /* 0x000e260000000a00 */
[----:B------:R-:W3:Y:S01]  /*00f0*/  LDG.E R13, desc[UR4][R4.64] ;  /* 0x00000004040d7981 */ /* 0x000ee2000c1e1900 */
[----:B------:R-:W-:-:S05]  /*0100*/  IADD3 R15, PT, PT, R7, 0x200, RZ ;  /* 0x00000200070f7810 */ /* 0x000fca0007ffe0ff */
[----:B------:R-:W-:-:S04]  /*0110*/  IMAD.WIDE.U32 R8, R15, 0x4, R8 ;  /* 0x000000040f087825 */ /* 0x000fc800078e0008 */
[----:B0-----:R-:W-:-:S04]  /*0120*/  IMAD.WIDE.U32 R6, R7, 0x4, R10 ;  /* 0x0000000407067825 */ /* 0x001fc800078e000a */
[----:B---3--:R-:W-:-:S05]  /*0130*/  FADD R13, R2, R13 ;  /* 0x0000000d020d7221 */ /* 0x008fca0000000000 */
[----:B------:R-:W-:Y:S04]  /*0140*/  STG.E desc[UR4][R6.64], R13 ;  /* 0x0000000d06007986 */ /* 0x000fe8000c101904 */
[----:B------:R-:W2:Y:S04]  /*0150*/  LDG.E R8, desc[UR4][R8.64] ;  /* 0x0000000408087981 */ /* 0x000ea8000c1e1900 */
[----:B------:R-:W2:Y:S01]  /*0160*/  LDG.E R17, desc[UR4][R4.64] ;  /* 0x0000000404117981 */ /* 0x000ea2000c1e1900 */
[----:B------:R-:W-:-:S04]  /*0170*/  IMAD.WIDE.U32 R10, R15, 0x4, R10 ;  /* 0x000000040f0a7825 */ /* 0x000fc800078e000a */
[----:B--2---:R-:W-:-:S05]  /*0180*/  FADD R17, R8, R17 ;  /* 0x0000001108117221 */ /* 0x004fca0000000000 */
[----:B------:R-:W-:Y:S01]  /*0190*/  STG.E desc[UR4][R10.64], R17 ;  /* 0x000000110a007986 */ /* 0x000fe2000c101904 */
[----:B------:R-:W-:Y:S05]  /*01a0*/  EXIT ;  /* 0x000000000000794d */ /* 0x000fea0003800000 */
.L_x_0:
[----:B------:R-:W-:-:S00]  /*01b0*/  BRA `(.L_x_0) ;  /* 0xfffffffc00fc7947 */ /* 0x000fc0000383ffff */
[----:B------:R-:W-:-:S00]  /*01c0*/  NOP ;  /* 0x0000000000007918 */ /* 0x000fc00000000000 */
        /* <DEDUP_REMOVED lines=11> */
.L_x_34:


//--------------------- .text._Z13prescanKernelPfS_S_j --------------------------
	.section	.text._Z13prescanKernelPfS_S_j,"ax",@progbits
	.align	128
        .global         _Z13prescanKernelPfS_S_j
        .type           _Z13prescanKernelPfS_S_j,@function
        .size           _Z13prescanKernelPfS_S_j,(.L_x_35 - _Z13prescanKernelPfS_S_j)
        .other          _Z13prescanKernelPfS_S_j,@"STO_CUDA_ENTRY STV_DEFAULT"
_Z13prescanKernelPfS_S_j:
.text._Z13prescanKernelPfS_S_j:
[----:B------:R-:W-:Y:S01]  /*0000*/  LDC R1, c[0x0][0x37c] ;  /* 0x0000df00ff017b82 */ /* 0x000fe20000000800 */
[----:B------:R-:W0:Y:S01]  /*0010*/  S2R R4, SR_CTAID.X ;  /* 0x0000000000047919 */ /* 0x000e220000002500 */
[----:B------:R-:W1:Y:S01]  /*0020*/  LDCU UR4, c[0x0][0x398] ;  /* 0x00007300ff0477ac */ /* 0x000e620008000800 */
[----:B------:R-:W-:Y:S01]  /*0030*/  CS2R R12, SRZ ;  /* 0x00000000000c7805 */ /* 0x000fe2000001ff00 */
[----:B------:R-:W2:Y:S01]  /*0040*/  S2R R3, SR_TID.X ;  /* 0x0000000000037919 */ /* 0x000ea20000002100 */
[----:B------:R-:W3:Y:S01]  /*0050*/  LDCU.64 UR6, c[0x0][0x358] ;  /* 0x00006b00ff0677ac */ /* 0x000ee20008000a00 */
[----:B0-----:R-:W-:-:S05]  /*0060*/  IMAD.SHL.U32 R2, R4, 0x400, RZ ;  /* 0x0000040004027824 */ /* 0x001fca00078e00ff */
[----:B--2---:R-:W-:-:S04]  /*0070*/  LOP3.LUT R2, R2, R3, RZ, 0xfc, !PT ;  /* 0x0000000302027212 */ /* 0x004fc800078efcff */
[C---:B-1----:R-:W-:Y:S01]  /*0080*/  ISETP.GE.U32.AND P0, PT, R2.reuse, UR4, PT ;  /* 0x0000000402007c0c */ /* 0x042fe2000bf06070 */
[----:B------:R-:W-:-:S05]  /*0090*/  VIADD R0, R2, 0x200 ;  /* 0x0000020002007836 */ /* 0x000fca0000000000 */
[----:B------:R-:W-:-:S07]  /*00a0*/  ISETP.GE.U32.AND P1, PT, R0, UR4, PT ;  /* 0x0000000400007c0c */ /* 0x000fce000bf26070 */
[----:B------:R-:W0:Y:S08]  /*00b0*/  @!P0 LDC.64 R8, c[0x0][0x380] ;  /* 0x0000e000ff088b82 */ /* 0x000e300000000a00 */
[----:B------:R-:W1:Y:S01]  /*00c0*/  @!P1 LDC.64 R10, c[0x0][0x380] ;  /* 0x0000e000ff0a9b82 */ /* 0x000e620000000a00 */
[----:B0-----:R-:W-:-:S05]  /*00d0*/  @!P0 IMAD.WIDE.U32 R8, R2, 0x4, R8 ;  /* 0x0000000402088825 */ /* 0x001fca00078e0008 */
[----:B---3--:R0:W2:Y:S01]  /*00e0*/  @!P0 LDG.E R13, desc[UR6][R8.64] ;  /* 0x00000006080d8981 */ /* 0x0080a2000c1e1900 */
[----:B-1----:R-:W-:-:S05]  /*00f0*/  @!P1 IMAD.WIDE.U32 R10, R0, 0x4, R10 ;  /* 0x00000004000a9825 */ /* 0x002fca00078e000a */
[----:B------:R-:W3:Y:S01]  /*0100*/  @!P1 LDG.E R12, desc[UR6][R10.64] ;  /* 0x000000060a0c9981 */ /* 0x000ee2000c1e1900 */
[----:B------:R-:W1:Y:S01]  /*0110*/  S2UR UR5, SR_CgaCtaId ;  /* 0x00000000000579c3 */ /* 0x000e620000008800 */
[----:B------:R-:W-:Y:S01]  /*0120*/  UMOV UR4, 0x400 ;  /* 0x0000040000047882 */ /* 0x000fe20000000000 */
[C---:B------:R-:W-:Y:S01]  /*0130*/  VIADD R14, R3.reuse, 0x200 ;  /* 0x00000200030e7836 */ /* 0x040fe20000000000 */
[----:B------:R-:W-:-:S04]  /*0140*/  LEA.HI R6, R3, R3, RZ, 0x1c ;  /* 0x0000000303067211 */ /* 0x000fc800078fe0ff */
[----:B------:R-:W-:Y:S01]  /*0150*/  LEA.HI R5, R14, R3, RZ, 0x1c ;  /* 0x000000030e057211 */ /* 0x000fe200078fe0ff */
[----:B-1----:R-:W-:-:S06]  /*0160*/  ULEA UR4, UR5, UR4, 0x18 ;  /* 0x0000000405047291 */ /* 0x002fcc000f8ec0ff */
[----:B------:R-:W-:Y:S02]  /*0170*/  LEA R6, R6, UR4, 0x2 ;  /* 0x0000000406067c11 */ /* 0x000fe4000f8e10ff */
[----:B------:R-:W-:Y:S01]  /*0180*/  LEA R5, R5, UR4, 0x2 ;  /* 0x0000000405057c11 */ /* 0x000fe2000f8e10ff */
[C---:B------:R-:W-:Y:S01]  /*0190*/  IMAD.SHL.U32 R16, R3.reuse, 0x2, RZ ;  /* 0x0000000203107824 */ /* 0x040fe200078e00ff */
[----:B------:R-:W-:-:S04]  /*01a0*/  ISETP.GT.U32.AND P2, PT, R3, 0x1ff, PT ;  /* 0x000001ff0300780c */ /* 0x000fc80003f44070 */
[-C--:B------:R-:W-:Y:S02]  /*01b0*/  LEA.HI R7, R3, R16.reuse, RZ, 0x1d ;  /* 0x0000001003077211 */ /* 0x080fe400078fe8ff */
[----:B0-----:R-:W-:Y:S02]  /*01c0*/  LEA.HI R8, R16, R16, RZ, 0x1c ;  /* 0x0000001010087211 */ /* 0x001fe400078fe0ff */
[----:B------:R-:W-:Y:S02]  /*01d0*/  LEA R7, R7, UR4, 0x2 ;  /* 0x0000000407077c11 */ /* 0x000fe4000f8e10ff */
[----:B------:R-:W-:Y:S02]  /*01e0*/  LEA R8, R8, UR4, 0x2 ;  /* 0x0000000408087c11 */ /* 0x000fe4000f8e10ff */
[C---:B------:R-:W-:Y:S02]  /*01f0*/  ISETP.GT.U32.AND P3, PT, R3.reuse, 0xff, PT ;  /* 0x000000ff0300780c */ /* 0x040fe40003f64070 */
[----:B------:R-:W-:-:S02]  /*0200*/  ISETP.GT.U32.AND P6, PT, R3, 0x7f, PT ;  /* 0x0000007f0300780c */ /* 0x000fc40003fc4070 */
[C---:B------:R-:W-:Y:S01]  /*0210*/  ISETP.GT.U32.AND P5, PT, R3.reuse, 0x3f, PT ;  /* 0x0000003f0300780c */ /* 0x040fe20003fa4070 */
[----:B------:R-:W-:Y:S01]  /*0220*/  BSSY.RECONVERGENT B0, `(.L_x_1) ;  /* 0x000001b000007945 */ /* 0x000fe20003800200 */
[----:B------:R-:W-:Y:S01]  /*0230*/  ISETP.GT.U32.AND P4, PT, R3, 0x1f, PT ;  /* 0x0000001f0300780c */ /* 0x000fe20003f84070 */
[----:B--2---:R-:W-:Y:S04]  /*0240*/  STS [R6], R13 ;  /* 0x0000000d06007388 */ /* 0x004fe80000000800 */
[----:B---3--:R-:W-:Y:S01]  /*0250*/  STS [R5+0x800], R12 ;  /* 0x0008000c05007388 */ /* 0x008fe20000000800 */
[----:B------:R-:W-:Y:S06]  /*0260*/  BAR.SYNC.DEFER_BLOCKING 0x0 ;  /* 0x0000000000007b1d */ /* 0x000fec0000010000 */
[----:B------:R-:W-:Y:S04]  /*0270*/  @!P2 LDS R9, [R7] ;  /* 0x000000000709a984 */ /* 0x000fe80000000800 */
[----:B------:R-:W0:Y:S02]  /*0280*/  @!P2 LDS R10, [R8+0x4] ;  /* 0x00000400080aa984 */ /* 0x000e240000000800 */
[----:B0-----:R-:W-:Y:S01]  /*0290*/  @!P2 FADD R11, R9, R10 ;  /* 0x0000000a090ba221 */ /* 0x001fe20000000000 */
[----:B------:R-:W-:-:S04]  /*02a0*/  P2R R9, PR, RZ, 0x40 ;  /* 0x00000040ff097803 */ /* 0x000fc80000000000 */
[----:B------:R0:W-:Y:S01]  /*02b0*/  @!P2 STS [R8+0x4], R11 ;  /* 0x0000040b0800a388 */ /* 0x0001e20000000800 */
[----:B------:R-:W-:Y:S01]  /*02c0*/  P2R R10, PR, RZ, 0x20 ;  /* 0x00000020ff0a7803 */ /* 0x000fe20000000000 */
[C---:B------:R-:W-:Y:S02]  /*02d0*/  VIADD R9, R16.reuse, 0x1 ;  /* 0x0000000110097836 */ /* 0x040fe40000000000 */
[----:B------:R-:W-:Y:S01]  /*02e0*/  VIADD R10, R16, 0x2 ;  /* 0x00000002100a7836 */ /* 0x000fe20000000000 */
[----:B0-----:R-:W-:Y:S01]  /*02f0*/  P2R R11, PR, RZ, 0x10 ;  /* 0x00000010ff0b7803 */ /* 0x001fe20000000000 */
[----:B------:R-:W-:Y:S06]  /*0300*/  BAR.SYNC.DEFER_BLOCKING 0x0 ;  /* 0x0000000000007b1d */ /* 0x000fec0000010000 */
[----:B------:R-:W-:Y:S05]  /*0310*/  @P3 BRA `(.L_x_2) ;  /* 0x00000000002c3947 */ /* 0x000fea0003800000 */
[----:B------:R-:W-:Y:S02]  /*0320*/  IMAD.SHL.U32 R11, R9, 0x2, RZ ;  /* 0x00000002090b7824 */ /* 0x000fe400078e00ff */
[----:B------:R-:W-:Y:S02]  /*0330*/  IMAD.SHL.U32 R14, R10, 0x2, RZ ;  /* 0x000000020a0e7824 */ /* 0x000fe400078e00ff */
[----:B------:R-:W-:-:S03]  /*0340*/  VIADD R12, R11, 0xffffffff ;  /* 0xffffffff0b0c7836 */ /* 0x000fc60000000000 */
[----:B------:R-:W-:Y:S02]  /*0350*/  LEA.HI R14, R11, R14, RZ, 0x1c ;  /* 0x0000000e0b0e7211 */ /* 0x000fe400078fe0ff */
[----:B------:R-:W-:Y:S02]  /*0360*/  LEA.HI R12, R12, R11, RZ, 0x1c ;  /* 0x0000000b0c0c7211 */ /* 0x000fe400078fe0ff */
[----:B------:R-:W-:Y:S02]  /*0370*/  LEA R14, R14, UR4, 0x2 ;  /* 0x000000040e0e7c11 */ /* 0x000fe4000f8e10ff */
[----:B------:R-:W-:-:S03]  /*0380*/  LEA R12, R12, UR4, 0x2 ;  /* 0x000000040c0c7c11 */ /* 0x000fc6000f8e10ff */
[----:B------:R-:W-:Y:S04]  /*0390*/  LDS R11, [R14+-0x4] ;  /* 0xfffffc000e0b7984 */ /* 0x000fe80000000800 */
[----:B------:R-:W0:Y:S02]  /*03a0*/  LDS R12, [R12+-0x4] ;  /* 0xfffffc000c0c7984 */ /* 0x000e240000000800 */
[----:B0-----:R-:W-:-:S05]  /*03b0*/  FADD R11, R12, R11 ;  /* 0x0000000b0c0b7221 */ /* 0x001fca0000000000 */
[----:B------:R0:W-:Y:S02]  /*03c0*/  STS [R14+-0x4], R11 ;  /* 0xfffffc0b0e007388 */ /* 0x0001e40000000800 */
.L_x_2:
[----:B------:R-:W-:Y:S05]  /*03d0*/  BSYNC.RECONVERGENT B0 ;  /* 0x0000000000007941 */ /* 0x000fea0003800200 */
.L_x_1:
[----:B------:R-:W-:Y:S06]  /*03e0*/  BAR.SYNC.DEFER_BLOCKING 0x0 ;  /* 0x0000000000007b1d */ /* 0x000fec0000010000 */
[----:B------:R-:W-:Y:S04]  /*03f0*/  BSSY.RECONVERGENT B0, `(.L_x_3) ;  /* 0x000000d000007945 */ /* 0x000fe80003800200 */
[----:B------:R-:W-:Y:S05]  /*0400*/  @P6 BRA `(.L_x_4) ;  /* 0x00000000002c6947 */ /* 0x000fea0003800000 */
[----:B0-----:R-:W-:Y:S02]  /*0410*/  IMAD.SHL.U32 R11, R9, 0x4, RZ ;  /* 0x00000004090b7824 */ /* 0x001fe400078e00ff */
        /* <DEDUP_REMOVED lines=10> */
.L_x_4:
[----:B------:R-:W-:Y:S05]  /*04c0*/  BSYNC.RECONVERGENT B0 ;  /* 0x0000000000007941 */ /* 0x000fea0003800200 */
.L_x_3:
[----:B------:R-:W-:Y:S06]  /*04d0*/  BAR.SYNC.DEFER_BLOCKING 0x0 ;  /* 0x0000000000007b1d */ /* 0x000fec0000010000 */
[----:B------:R-:W-:Y:S04]  /*04e0*/  BSSY.RECONVERGENT B0, `(.L_x_5) ;  /* 0x000000d000007945 */ /* 0x000fe80003800200 */
[----:B------:R-:W-:Y:S05]  /*04f0*/  @P5 BRA `(.L_x_6) ;  /* 0x00000000002c5947 */ /* 0x000fea0003800000 */
[----:B01----:R-:W-:Y:S02]  /*0500*/  IMAD.SHL.U32 R11, R9, 0x8, RZ ;  /* 0x00000008090b7824 */ /* 0x003fe400078e00ff */
        /* <DEDUP_REMOVED lines=10> */
.L_x_6:
[----:B------:R-:W-:Y:S05]  /*05b0*/  BSYNC.RECONVERGENT B0 ;  /* 0x0000000000007941 */ /* 0x000fea0003800200 */
.L_x_5:
[----:B------:R-:W-:Y:S06]  /*05c0*/  BAR.SYNC.DEFER_BLOCKING 0x0 ;  /* 0x0000000000007b1d */ /* 0x000fec0000010000 */
[----:B------:R-:W-:Y:S04]  /*05d0*/  BSSY.RECONVERGENT B0, `(.L_x_7) ;  /* 0x000000c000007945 */ /* 0x000fe80003800200 */
[----:B------:R-:W-:Y:S05]  /*05e0*/  @P4 BRA `(.L_x_8) ;  /* 0x0000000000284947 */ /* 0x000fea0003800000 */
[----:B012---:R-:W-:Y:S02]  /*05f0*/  IMAD.SHL.U32 R11, R9, 0x10, RZ ;  /* 0x00000010090b7824 */ /* 0x007fe400078e00ff */
[----:B------:R-:W-:Y:S02]  /*0600*/  IMAD R13, R10, 0x10, R9 ;  /* 0x000000100a0d7824 */ /* 0x000fe400078e0209 */
[----:B------:R-:W-:-:S03]  /*0610*/  VIADD R12, R11, 0xffffffff ;  /* 0xffffffff0b0c7836 */ /* 0x000fc60000000000 */
[----:B------:R-:W-:Y:S02]  /*0620*/  LEA R13, R13, UR4, 0x2 ;  /* 0x000000040d0d7c11 */ /* 0x000fe4000f8e10ff */
[----:B------:R-:W-:-:S03]  /*0630*/  LEA.HI R12, R12, R11, RZ, 0x1c ;  /* 0x0000000b0c0c7211 */ /* 0x000fc600078fe0ff */
[----:B------:R-:W-:Y:S01]  /*0640*/  LDS R11, [R13+-0x4] ;  /* 0xfffffc000d0b7984 */ /* 0x000fe20000000800 */
[----:B------:R-:W-:-:S06]  /*0650*/  LEA R12, R12, UR4, 0x2 ;  /* 0x000000040c0c7c11 */ /* 0x000fcc000f8e10ff */
[----:B------:R-:W0:Y:S02]  /*0660*/  LDS R12, [R12+-0x4] ;  /* 0xfffffc000c0c7984 */ /* 0x000e240000000800 */
[----:B0-----:R-:W-:-:S05]  /*0670*/  FADD R14, R12, R11 ;  /* 0x0000000b0c0e7221 */ /* 0x001fca0000000000 */
[----:B------:R3:W-:Y:S02]  /*0680*/  STS [R13+-0x4], R14 ;  /* 0xfffffc0e0d007388 */ /* 0x0007e40000000800 */
.L_x_8:
[----:B------:R-:W-:Y:S05]  /*0690*/  BSYNC.RECONVERGENT B0 ;  /* 0x0000000000007941 */ /* 0x000fea0003800200 */
.L_x_7:
[----:B------:R-:W-:Y:S01]  /*06a0*/  BAR.SYNC.DEFER_BLOCKING 0x0 ;  /* 0x0000000000007b1d */ /* 0x000fe20000010000 */
[----:B------:R-:W-:-:S04]  /*06b0*/  ISETP.GT.U32.AND P4, PT, R3, 0xf, PT ;  /* 0x0000000f0300780c */ /* 0x000fc80003f84070 */
[----:B012---:R-:W-:Y:S01]  /*06c0*/  P2R R11, PR, RZ, 0x10 ;  /* 0x00000010ff0b7803 */ /* 0x007fe20000000000 */
[----:B------:R-:W-:Y:S08]  /*06d0*/  BSSY.RECONVERGENT B0, `(.L_x_9) ;  /* 0x000000d000007945 */ /* 0x000ff00003800200 */
[----:B------:R-:W-:Y:S05]  /*06e0*/  @P4 BRA `(.L_x_10) ;  /* 0x00000000002c4947 */ /* 0x000fea0003800000 */
[----:B------:R-:W-:-:S04]  /*06f0*/  IMAD.SHL.U32 R11, R9, 0x20, RZ ;  /* 0x00000020090b7824 */ /* 0x000fc800078e00ff */
[----:B------:R-:W-:Y:S01]  /*0700*/  VIADD R12, R11, 0xffffffff ;  /* 0xffffffff0b0c7836 */ /* 0x000fe20000000000 */
[----:B---3--:R-:W-:-:S04]  /*0710*/  SHF.R.U32.HI R13, RZ, 0x4, R11 ;  /* 0x00000004ff0d7819 */ /* 0x008fc8000001160b */
[----:B------:R-:W-:Y:S01]  /*0720*/  LEA.HI R12, R12, R11, RZ, 0x1c ;  /* 0x0000000b0c0c7211 */ /* 0x000fe200078fe0ff */
[----:B------:R-:W-:-:S03]  /*0730*/  IMAD R13, R10, 0x20, R13 ;  /* 0x000000200a0d7824 */ /* 0x000fc600078e020d */
[----:B------:R-:W-:Y:S02]  /*0740*/  LEA R12, R12, UR4, 0x2 ;  /* 0x000000040c0c7c11 */ /* 0x000fe4000f8e10ff */
[----:B------:R-:W-:-:S04]  /*0750*/  LEA R13, R13, UR4, 0x2 ;  /* 0x000000040d0d7c11 */ /* 0x000fc8000f8e10ff */
[----:B------:R-:W-:Y:S04]  /*0760*/  LDS R12, [R12+-0x4] ;  /* 0xfffffc000c0c7984 */ /* 0x000fe80000000800 */
[----:B------:R-:W0:Y:S02]  /*0770*/  LDS R11, [R13] ;  /* 0x000000000d0b7984 */ /* 0x000e240000000800 */
[----:B0-----:R-:W-:-:S05]  /*0780*/  FADD R14, R12, R11 ;  /* 0x0000000b0c0e7221 */ /* 0x001fca0000000000 */
[----:B------:R0:W-:Y:S02]  /*0790*/  STS [R13], R14 ;  /* 0x0000000e0d007388 */ /* 0x0001e40000000800 */
.L_x_10:
[----:B------:R-:W-:Y:S05]  /*07a0*/  BSYNC.RECONVERGENT B0 ;  /* 0x0000000000007941 */ /* 0x000fea0003800200 */
.L_x_9:
[----:B------:R-:W-:Y:S01]  /*07b0*/  BAR.SYNC.DEFER_BLOCKING 0x0 ;  /* 0x0000000000007b1d */ /* 0x000fe20000010000 */
[----:B------:R-:W-:-:S05]  /*07c0*/  ISETP.GT.U32.AND P4, PT, R3, 0x7, PT ;  /* 0x000000070300780c */ /* 0x000fca0003f84070 */
[----:B------:R-:W-:Y:S08]  /*07d0*/  BSSY.RECONVERGENT B0, `(.L_x_11) ;  /* 0x000000d000007945 */ /* 0x000ff00003800200 */
[----:B------:R-:W-:Y:S05]  /*07e0*/  @P4 BRA `(.L_x_12) ;  /* 0x00000000002c4947 */ /* 0x000fea0003800000 */
[----:B------:R-:W-:-:S04]  /*07f0*/  IMAD.SHL.U32 R11, R9, 0x40, RZ ;  /* 0x00000040090b7824 */ /* 0x000fc800078e00ff */
[----:B------:R-:W-:Y:S01]  /*0800*/  VIADD R12, R11, 0xffffffff ;  /* 0xffffffff0b0c7836 */ /* 0x000fe20000000000 */
[----:B0--3--:R-:W-:-:S04]  /*0810*/  SHF.R.U32.HI R13, RZ, 0x4, R11 ;  /* 0x00000004ff0d7819 */ /* 0x009fc8000001160b */
[----:B------:R-:W-:Y:S01]  /*0820*/  LEA.HI R12, R12, R11, RZ, 0x1c ;  /* 0x0000000b0c0c7211 */ /* 0x000fe200078fe0ff */
[----:B------:R-:W-:-:S03]  /*0830*/  IMAD R13, R10, 0x40, R13 ;  /* 0x000000400a0d7824 */ /* 0x000fc600078e020d */
[----:B------:R-:W-:Y:S02]  /*0840*/  LEA R12, R12, UR4, 0x2 ;  /* 0x000000040c0c7c11 */ /* 0x000fe4000f8e10ff */
[----:B------:R-:W-:-:S04]  /*0850*/  LEA R13, R13, UR4, 0x2 ;  /* 0x000000040d0d7c11 */ /* 0x000fc8000f8e10ff */
[----:B------:R-:W-:Y:S04]  /*0860*/  LDS R12, [R12+-0x4] ;  /* 0xfffffc000c0c7984 */ /* 0x000fe80000000800 */
[----:B------:R-:W0:Y:S02]  /*0870*/  LDS R11, [R13+0x8] ;  /* 0x000008000d0b7984 */ /* 0x000e240000000800 */
[----:B0-----:R-:W-:-:S05]  /*0880*/  FADD R14, R12, R11 ;  /* 0x0000000b0c0e7221 */ /* 0x001fca0000000000 */
[----:B------:R1:W-:Y:S02]  /*0890*/  STS [R13+0x8], R14 ;  /* 0x0000080e0d007388 */ /* 0x0003e40000000800 */
.L_x_12:
[----:B------:R-:W-:Y:S05]  /*08a0*/  BSYNC.RECONVERGENT B0 ;  /* 0x0000000000007941 */ /* 0x000fea0003800200 */
.L_x_11:
[----:B------:R-:W-:Y:S01]  /*08b0*/  BAR.SYNC.DEFER_BLOCKING 0x0 ;  /* 0x0000000000007b1d */ /* 0x000fe20000010000 */
[----:B------:R-:W-:-:S05]  /*08c0*/  ISETP.GT.U32.AND P5, PT, R3, 0x3, PT ;  /* 0x000000030300780c */ /* 0x000fca0003fa4070 */
[----:B------:R-:W-:Y:S08]  /*08d0*/  BSSY.RECONVERGENT B0, `(.L_x_13) ;  /* 0x000000d000007945 */ /* 0x000ff00003800200 */
[----:B------:R-:W-:Y:S05]  /*08e0*/  @P5 BRA `(.L_x_14) ;  /* 0x00000000002c5947 */ /* 0x000fea0003800000 */
[----:B------:R-:W-:-:S04]  /*08f0*/  IMAD.SHL.U32 R11, R9, 0x80, RZ ;  /* 0x00000080090b7824 */ /* 0x000fc800078e00ff */
[----:B------:R-:W-:Y:S01]  /*0900*/  VIADD R12, R11, 0xffffffff ;  /* 0xffffffff0b0c7836 */ /* 0x000fe20000000000 */
[----:B01-3--:R-:W-:-:S04]  /*0910*/  SHF.R.U32.HI R13, RZ, 0x4, R11 ;  /* 0x00000004ff0d7819 */ /* 0x00bfc8000001160b */
        /* <DEDUP_REMOVED lines=8> */
.L_x_14:
[----:B------:R-:W-:Y:S05]  /*09a0*/  BSYNC.RECONVERGENT B0 ;  /* 0x0000000000007941 */ /* 0x000fea0003800200 */
.L_x_13:
[----:B------:R-:W-:Y:S01]  /*09b0*/  BAR.SYNC.DEFER_BLOCKING 0x0 ;  /* 0x0000000000007b1d */ /* 0x000fe20000010000 */
[----:B------:R-:W-:-:S04]  /*09c0*/  ISETP.GT.U32.AND P6, PT, R3, 0x1, PT ;  /* 0x000000010300780c */ /* 0x000fc80003fc4070 */
[----:B------:R-:W-:Y:S01]  /*09d0*/  P2R R11, PR, RZ, 0x40 ;  /* 0x00000040ff0b7803 */ /* 0x000fe20000000000 */
[----:B------:R-:W-:Y:S08]  /*09e0*/  BSSY.RECONVERGENT B0, `(.L_x_15) ;  /* 0x000000d000007945 */ /* 0x000ff00003800200 */
[----:B------:R-:W-:Y:S05]  /*09f0*/  @P6 BRA `(.L_x_16) ;  /* 0x00000000002c6947 */ /* 0x000fea0003800000 */
[----:B------:R-:W-:-:S04]  /*0a00*/  IMAD.SHL.U32 R11, R9, 0x100, RZ ;  /* 0x00000100090b7824 */ /* 0x000fc800078e00ff */
[----:B------:R-:W-:Y:S01]  /*0a10*/  VIADD R12, R11, 0xffffffff ;  /* 0xffffffff0b0c7836 */ /* 0x000fe20000000000 */
[----:B0123--:R-:W-:-:S04]  /*0a20*/  SHF.R.U32.HI R13, RZ, 0x4, R11 ;  /* 0x00000004ff0d7819 */ /* 0x00ffc8000001160b */
        /* <DEDUP_REMOVED lines=8> */
.L_x_16:
[----:B------:R-:W-:Y:S05]  /*0ab0*/  BSYNC.RECONVERGENT B0 ;  /* 0x0000000000007941 */ /* 0x000fea0003800200 */
.L_x_15:
[----:B------:R-:W-:Y:S01]  /*0ac0*/  BAR.SYNC.DEFER_BLOCKING 0x0 ;  /* 0x0000000000007b1d */ /* 0x000fe20000010000 */
[----:B------:R-:W-:-:S05]  /*0ad0*/  ISETP.NE.AND P6, PT, R3, RZ, PT ;  /* 0x000000ff0300720c */ /* 0x000fca0003fc5270 */
[----:B------:R-:W-:Y:S08]  /*0ae0*/  BSSY.RECONVERGENT B0, `(.L_x_17) ;  /* 0x000001d000007945 */ /* 0x000ff00003800200 */
[----:B01234-:R-:W0:Y:S01]  /*0af0*/  @!P6 LDC.64 R12, c[0x0][0x390] ;  /* 0x0000e400ff0ceb82 */ /* 0x01fe220000000a00 */
[----:B------:R-:W-:Y:S04]  /*0b00*/  @!P6 LDS R11, [UR4+0x878] ;  /* 0x00087804ff0be984 */ /* 0x000fe80008000800 */
[----:B------:R-:W1:Y:S04]  /*0b10*/  @!P6 LDS R14, [UR4+0x10f8] ;  /* 0x0010f804ff0ee984 */ /* 0x000e680008000800 */
[----:B------:R-:W-:Y:S01]  /*0b20*/  @!P6 STS [UR4+0x10f8], RZ ;  /* 0x0010f8ffff00e988 */ /* 0x000fe20008000804 */
[----:B0-----:R-:W-:-:S04]  /*0b30*/  @!P6 IMAD.WIDE.U32 R12, R4, 0x4, R12 ;  /* 0x00000004040ce825 */ /* 0x001fc800078e000c */
[----:B-1----:R-:W-:-:S05]  /*0b40*/  @!P6 FADD R11, R11, R14 ;  /* 0x0000000e0b0be221 */ /* 0x002fca0000000000 */
[----:B------:R-:W-:Y:S01]  /*0b50*/  @!P6 STG.E desc[UR6][R12.64], R11 ;  /* 0x0000000b0c00e986 */ /* 0x000fe2000c101906 */
[----:B------:R-:W-:Y:S06]  /*0b60*/  BAR.SYNC.DEFER_BLOCKING 0x0 ;  /* 0x0000000000007b1d */ /* 0x000fec0000010000 */
[----:B------:R-:W-:Y:S04]  /*0b70*/  @!P6 LDS R4, [UR4+0x878] ;  /* 0x00087804ff04e984 */ /* 0x000fe80008000800 */
[----:B------:R-:W0:Y:S02]  /*0b80*/  @!P6 LDS R15, [UR4+0x10f8] ;  /* 0x0010f804ff0fe984 */ /* 0x000e240008000800 */
[----:B0-----:R-:W-:-:S02]  /*0b90*/  @!P6 FADD R4, R4, R15 ;  /* 0x0000000f0404e221 */ /* 0x001fc40000000000 */
[----:B------:R0:W-:Y:S04]  /*0ba0*/  @!P6 STS [UR4+0x878], R15 ;  /* 0x0008780fff00e988 */ /* 0x0001e80008000804 */
[----:B------:R0:W-:Y:S01]  /*0bb0*/  @!P6 STS [UR4+0x10f8], R4 ;  /* 0x0010f804ff00e988 */ /* 0x0001e20008000804 */
[----:B------:R-:W-:Y:S01]  /*0bc0*/  BAR.SYNC.DEFER_BLOCKING 0x0 ;  /* 0x0000000000007b1d */ /* 0x000fe20000010000 */
[----:B------:R-:W-:-:S13]  /*0bd0*/  ISETP.GT.U32.AND P6, PT, R3, 0x1, PT ;  /* 0x000000010300780c */ /* 0x000fda0003fc4070 */
[----:B0-----:R-:W-:Y:S05]  /*0be0*/  @P6 BRA `(.L_x_18) ;  /* 0x0000000000306947 */ /* 0x001fea0003800000 */
[----:B------:R-:W-:-:S04]  /*0bf0*/  IMAD.SHL.U32 R4, R9, 0x100, RZ ;  /* 0x0000010009047824 */ /* 0x000fc800078e00ff */
[----:B------:R-:W-:Y:S01]  /*0c00*/  VIADD R11, R4, 0xffffffff ;  /* 0xffffffff040b7836 */ /* 0x000fe20000000000 */
[----:B------:R-:W-:-:S04]  /*0c10*/  SHF.R.U32.HI R13, RZ, 0x4, R4 ;  /* 0x00000004ff0d7819 */ /* 0x000fc80000011604 */
[----:B------:R-:W-:Y:S01]  /*0c20*/  LEA.HI R11, R11, R4, RZ, 0x1c ;  /* 0x000000040b0b7211 */ /* 0x000fe200078fe0ff */
[----:B------:R-:W-:-:S03]  /*0c30*/  IMAD R13, R10, 0x100, R13 ;  /* 0x000001000a0d7824 */ /* 0x000fc600078e020d */
[----:B------:R-:W-:Y:S02]  /*0c40*/  LEA R12, R11, UR4, 0x2 ;  /* 0x000000040b0c7c11 */ /* 0x000fe4000f8e10ff */
[----:B------:R-:W-:-:S03]  /*0c50*/  LEA R13, R13, UR4, 0x2 ;  /* 0x000000040d0d7c11 */ /* 0x000fc6000f8e10ff */
[----:B------:R-:W-:Y:S04]  /*0c60*/  LDS R4, [R12+-0x4] ;  /* 0xfffffc000c047984 */ /* 0x000fe80000000800 */
[----:B------:R-:W0:Y:S02]  /*0c70*/  LDS R11, [R13+0x38] ;  /* 0x000038000d0b7984 */ /* 0x000e240000000800 */
[----:B0-----:R-:W-:Y:S02]  /*0c80*/  FADD R4, R4, R11 ;  /* 0x0000000b04047221 */ /* 0x001fe40000000000 */
[----:B------:R0:W-:Y:S04]  /*0c90*/  STS [R12+-0x4], R11 ;  /* 0xfffffc0b0c007388 */ /* 0x0001e80000000800 */
[----:B------:R0:W-:Y:S02]  /*0ca0*/  STS [R13+0x38], R4 ;  /* 0x000038040d007388 */ /* 0x0001e40000000800 */
.L_x_18:
[----:B------:R-:W-:Y:S05]  /*0cb0*/  BSYNC.RECONVERGENT B0 ;  /* 0x0000000000007941 */ /* 0x000fea0003800200 */
.L_x_17:
[----:B------:R-:W-:Y:S06]  /*0cc0*/  BAR.SYNC.DEFER_BLOCKING 0x0 ;  /* 0x0000000000007b1d */ /* 0x000fec0000010000 */
[----:B------:R-:W-:Y:S04]  /*0cd0*/  BSSY.RECONVERGENT B0, `(.L_x_19) ;  /* 0x000000e000007945 */ /* 0x000fe80003800200 */
[----:B------:R-:W-:Y:S05]  /*0ce0*/  @P5 BRA `(.L_x_20) ;  /* 0x0000000000305947 */ /* 0x000fea0003800000 */
[----:B0-----:R-:W-:-:S04]  /*0cf0*/  IMAD.SHL.U32 R4, R9, 0x80, RZ ;  /* 0x0000008009047824 */ /* 0x001fc800078e00ff */
        /* <DEDUP_REMOVED lines=11> */
.L_x_20:
[----:B------:R-:W-:Y:S05]  /*0db0*/  BSYNC.RECONVERGENT B0 ;  /* 0x0000000000007941 */ /* 0x000fea0003800200 */
.L_x_19:
[----:B------:R-:W-:Y:S06]  /*0dc0*/  BAR.SYNC.DEFER_BLOCKING 0x0 ;  /* 0x0000000000007b1d */ /* 0x000fec0000010000 */
[----:B------:R-:W-:Y:S04]  /*0dd0*/  BSSY.RECONVERGENT B0, `(.L_x_21) ;  /* 0x000000e000007945 */ /* 0x000fe80003800200 */
[----:B------:R-:W-:Y:S05]  /*0de0*/  @P4 BRA `(.L_x_22) ;  /* 0x0000000000304947 */ /* 0x000fea0003800000 */
[----:B01----:R-:W-:-:S04]  /*0df0*/  IMAD.SHL.U32 R4, R9, 0x40, RZ ;  /* 0x0000004009047824 */ /* 0x003fc800078e00ff */
        /* <DEDUP_REMOVED lines=11> */
.L_x_22:
[----:B------:R-:W-:Y:S05]  /*0eb0*/  BSYNC.RECONVERGENT B0 ;  /* 0x0000000000007941 */ /* 0x000fea0003800200 */
.L_x_21:
[----:B------:R-:W-:Y:S01]  /*0ec0*/  BAR.SYNC.DEFER_BLOCKING 0x0 ;  /* 0x0000000000007b1d */ /* 0x000fe20000010000 */
[----:B------:R-:W-:-:S05]  /*0ed0*/  ISETP.GT.U32.AND P4, PT, R3, 0xf, PT ;  /* 0x0000000f0300780c */ /* 0x000fca0003f84070 */
[----:B------:R-:W-:Y:S08]  /*0ee0*/  BSSY.RECONVERGENT B0, `(.L_x_23) ;  /* 0x000000e000007945 */ /* 0x000ff00003800200 */
[----:B------:R-:W-:Y:S05]  /*0ef0*/  @P4 BRA `(.L_x_24) ;  /* 0x0000000000304947 */ /* 0x000fea0003800000 */
[----:B012---:R-:W-:-:S04]  /*0f00*/  IMAD.SHL.U32 R4, R9, 0x20, RZ ;  /* 0x0000002009047824 */ /* 0x007fc800078e00ff */
[----:B------:R-:W-:Y:S01]  /*0f10*/  VIADD R11, R4, 0xffffffff ;  /* 0xffffffff040b7836 */ /* 0x000fe20000000000 */
[----:B------:R-:W-:-:S04]  /*0f20*/  SHF.R.U32.HI R13, RZ, 0x4, R4 ;  /* 0x00000004ff0d7819 */ /* 0x000fc80000011604 */
[----:B------:R-:W-:Y:S01]  /*0f30*/  LEA.HI R11, R11, R4, RZ, 0x1c ;  /* 0x000000040b0b7211 */ /* 0x000fe200078fe0ff */
[----:B------:R-:W-:-:S03]  /*0f40*/  IMAD R13, R10, 0x20, R13 ;  /* 0x000000200a0d7824 */ /* 0x000fc600078e020d */
[----:B------:R-:W-:Y:S02]  /*0f50*/  LEA R12, R11, UR4, 0x2 ;  /* 0x000000040b0c7c11 */ /* 0x000fe4000f8e10ff */
[----:B------:R-:W-:-:S03]  /*0f60*/  LEA R13, R13, UR4, 0x2 ;  /* 0x000000040d0d7c11 */ /* 0x000fc6000f8e10ff */
[----:B------:R-:W-:Y:S04]  /*0f70*/  LDS R4, [R12+-0x4] ;  /* 0xfffffc000c047984 */ /* 0x000fe80000000800 */
[----:B------:R-:W0:Y:S02]  /*0f80*/  LDS R11, [R13] ;  /* 0x000000000d0b7984 */ /* 0x000e240000000800 */
[----:B0-----:R-:W-:Y:S02]  /*0f90*/  FADD R4, R4, R11 ;  /* 0x0000000b04047221 */ /* 0x001fe40000000000 */
[----:B------:R3:W-:Y:S04]  /*0fa0*/  STS [R12+-0x4], R11 ;  /* 0xfffffc0b0c007388 */ /* 0x0007e80000000800 */
[----:B------:R3:W-:Y:S02]  /*0fb0*/  STS [R13], R4 ;  /* 0x000000040d007388 */ /* 0x0007e40000000800 */
.L_x_24:
[----:B------:R-:W-:Y:S05]  /*0fc0*/  BSYNC.RECONVERGENT B0 ;  /* 0x0000000000007941 */ /* 0x000fea0003800200 */
.L_x_23:
[----:B------:R-:W-:Y:S01]  /*0fd0*/  BAR.SYNC.DEFER_BLOCKING 0x0 ;  /* 0x0000000000007b1d */ /* 0x000fe20000010000 */
[----:B------:R-:W-:-:S05]  /*0fe0*/  ISETP.GT.U32.AND P4, PT, R3, 0x1f, PT ;  /* 0x0000001f0300780c */ /* 0x000fca0003f84070 */
[----:B------:R-:W-:Y:S08]  /*0ff0*/  BSSY.RECONVERGENT B0, `(.L_x_25) ;  /* 0x000000d000007945 */ /* 0x000ff00003800200 */
[----:B------:R-:W-:Y:S05]  /*1000*/  @P4 BRA `(.L_x_26) ;  /* 0x00000000002c4947 */ /* 0x000fea0003800000 */
[----:B0123--:R-:W-:Y:S02]  /*1010*/  IMAD.SHL.U32 R4, R9, 0x10, RZ ;  /* 0x0000001009047824 */ /* 0x00ffe400078e00ff */
[----:B------:R-:W-:Y:S02]  /*1020*/  IMAD R12, R10, 0x10, R9 ;  /* 0x000000100a0c7824 */ /* 0x000fe400078e0209 */
[----:B------:R-:W-:-:S03]  /*1030*/  VIADD R11, R4, 0xffffffff ;  /* 0xffffffff040b7836 */ /* 0x000fc60000000000 */
[----:B------:R-:W-:Y:S02]  /*1040*/  LEA R13, R12, UR4, 0x2 ;  /* 0x000000040c0d7c11 */ /* 0x000fe4000f8e10ff */
[----:B------:R-:W-:-:S04]  /*1050*/  LEA.HI R11, R11, R4, RZ, 0x1c ;  /* 0x000000040b0b7211 */ /* 0x000fc800078fe0ff */
[----:B------:R-:W-:Y:S02]  /*1060*/  LEA R12, R11, UR4, 0x2 ;  /* 0x000000040b0c7c11 */ /* 0x000fe4000f8e10ff */
[----:B------:R-:W0:Y:S04]  /*1070*/  LDS R11, [R13+-0x4] ;  /* 0xfffffc000d0b7984 */ /* 0x000e280000000800 */
[----:B------:R-:W1:Y:S04]  /*1080*/  LDS R4, [R12+-0x4] ;  /* 0xfffffc000c047984 */ /* 0x000e680000000800 */
[----:B0-----:R4:W-:Y:S01]  /*1090*/  STS [R12+-0x4], R11 ;  /* 0xfffffc0b0c007388 */ /* 0x0019e20000000800 */
[----:B-1----:R-:W-:-:S05]  /*10a0*/  FADD R4, R4, R11 ;  /* 0x0000000b04047221 */ /* 0x002fca0000000000 */
[----:B------:R4:W-:Y:S02]  /*10b0*/  STS [R13+-0x4], R4 ;  /* 0xfffffc040d007388 */ /* 0x0009e40000000800 */
.L_x_26:
[----:B------:R-:W-:Y:S05]  /*10c0*/  BSYNC.RECONVERGENT B0 ;  /* 0x0000000000007941 */ /* 0x000fea0003800200 */
.L_x_25:
[----:B------:R-:W-:Y:S01]  /*10d0*/  BAR.SYNC.DEFER_BLOCKING 0x0 ;  /* 0x0000000000007b1d */ /* 0x000fe20000010000 */
[----:B------:R-:W-:-:S05]  /*10e0*/  ISETP.GT.U32.AND P4, PT, R3, 0x3f, PT ;  /* 0x0000003f0300780c */ /* 0x000fca0003f84070 */
[----:B------:R-:W-:Y:S08]  /*10f0*/  BSSY.RECONVERGENT B0, `(.L_x_27) ;  /* 0x000000e000007945 */ /* 0x000ff00003800200 */
[----:B------:R-:W-:Y:S05]  /*1100*/  @P4 BRA `(.L_x_28) ;  /* 0x0000000000304947 */ /* 0x000fea0003800000 */
[----:B01234-:R-:W-:Y:S02]  /*1110*/  IMAD.SHL.U32 R4, R9, 0x8, RZ ;  /* 0x0000000809047824 */ /* 0x01ffe400078e00ff */
[----:B------:R-:W-:Y:S02]  /*1120*/  IMAD.SHL.U32 R13, R10, 0x8, RZ ;  /* 0x000000080a0d7824 */ /* 0x000fe400078e00ff */
[----:B------:R-:W-:-:S03]  /*1130*/  VIADD R11, R4, 0xffffffff ;  /* 0xffffffff040b7836 */ /* 0x000fc60000000000 */
[----:B------:R-:W-:Y:S02]  /*1140*/  LEA.HI R13, R4, R13, RZ, 0x1c ;  /* 0x0000000d040d7211 */ /* 0x000fe400078fe0ff */
[----:B------:R-:W-:Y:S02]  /*1150*/  LEA.HI R11, R11, R4, RZ, 0x1c ;  /* 0x000000040b0b7211 */ /* 0x000fe400078fe0ff */
[----:B------:R-:W-:Y:S02]  /*1160*/  LEA R13, R13, UR4, 0x2 ;  /* 0x000000040d0d7c11 */ /* 0x000fe4000f8e10ff */
[----:B------:R-:W-:-:S03]  /*1170*/  LEA R12, R11, UR4, 0x2 ;  /* 0x000000040b0c7c11 */ /* 0x000fc6000f8e10ff */
[----:B------:R-:W0:Y:S04]  /*1180*/  LDS R11, [R13+-0x4] ;  /* 0xfffffc000d0b7984 */ /* 0x000e280000000800 */
[----:B------:R-:W1:Y:S04]  /*1190*/  LDS R4, [R12+-0x4] ;  /* 0xfffffc000c047984 */ /* 0x000e680000000800 */
[----:B0-----:R0:W-:Y:S01]  /*11a0*/  STS [R12+-0x4], R11 ;  /* 0xfffffc0b0c007388 */ /* 0x0011e20000000800 */
[----:B-1----:R-:W-:-:S05]  /*11b0*/  FADD R4, R4, R11 ;  /* 0x0000000b04047221 */ /* 0x002fca0000000000 */
[----:B------:R0:W-:Y:S02]  /*11c0*/  STS [R13+-0x4], R4 ;  /* 0xfffffc040d007388 */ /* 0x0001e40000000800 */
.L_x_28:
[----:B------:R-:W-:Y:S05]  /*11d0*/  BSYNC.RECONVERGENT B0 ;  /* 0x0000000000007941 */ /* 0x000fea0003800200 */
.L_x_27:
[----:B------:R-:W-:Y:S01]  /*11e0*/  BAR.SYNC.DEFER_BLOCKING 0x0 ;  /* 0x0000000000007b1d */ /* 0x000fe20000010000 */
[----:B------:R-:W-:-:S05]  /*11f0*/  ISETP.GT.U32.AND P4, PT, R3, 0x7f, PT ;  /* 0x0000007f0300780c */ /* 0x000fca0003f84070 */
[----:B------:R-:W-:Y:S08]  /*1200*/  BSSY.RECONVERGENT B0, `(.L_x_29) ;  /* 0x000000e000007945 */ /* 0x000ff00003800200 */
[----:B------:R-:W-:Y:S05]  /*1210*/  @P4 BRA `(.L_x_30) ;  /* 0x0000000000304947 */ /* 0x000fea0003800000 */
[----:B------:R-:W-:Y:S02]  /*1220*/  IMAD.SHL.U32 R3, R9, 0x4, RZ ;  /* 0x0000000409037824 */ /* 0x000fe400078e00ff */
[----:B01234-:R-:W-:Y:S02]  /*1230*/  IMAD.SHL.U32 R12, R10, 0x4, RZ ;  /* 0x000000040a0c7824 */ /* 0x01ffe400078e00ff */
        /* <DEDUP_REMOVED lines=10> */
.L_x_30:
[----:B------:R-:W-:Y:S05]  /*12e0*/  BSYNC.RECONVERGENT B0 ;  /* 0x0000000000007941 */ /* 0x000fea0003800200 */
.L_x_29:
[----:B------:R-:W-:Y:S06]  /*12f0*/  BAR.SYNC.DEFER_BLOCKING 0x0 ;  /* 0x0000000000007b1d */ /* 0x000fec0000010000 */
[----:B------:R-:W-:Y:S04]  /*1300*/  BSSY.RECONVERGENT B0, `(.L_x_31) ;  /* 0x000000e000007945 */ /* 0x000fe80003800200 */
[----:B------:R-:W-:Y:S05]  /*1310*/  @P3 BRA `(.L_x_32) ;  /* 0x0000000000303947 */ /* 0x000fea0003800000 */
[----:B------:R-:W-:Y:S02]  /*1320*/  IMAD.SHL.U32 R9, R9, 0x2, RZ ;  /* 0x0000000209097824 */ /* 0x000fe400078e00ff */
[----:B------:R-:W-:Y:S02]  /*1330*/  IMAD.SHL.U32 R10, R10, 0x2, RZ ;  /* 0x000000020a0a7824 */ /* 0x000fe400078e00ff */
[----:B01234-:R-:W-:-:S03]  /*1340*/  VIADD R4, R9, 0xffffffff ;  /* 0xffffffff09047836 */ /* 0x01ffc60000000000 */
        /* <DEDUP_REMOVED lines=9> */
.L_x_32:
[----:B------:R-:W-:Y:S05]  /*13e0*/  BSYNC.RECONVERGENT B0 ;  /* 0x0000000000007941 */ /* 0x000fea0003800200 */
.L_x_31:
[----:B------:R-:W-:Y:S08]  /*13f0*/  BAR.SYNC.DEFER_BLOCKING 0x0 ;  /* 0x0000000000007b1d */ /* 0x000ff00000010000 */
[----:B01234-:R-:W0:Y:S01]  /*1400*/  @!P0 LDC.64 R10, c[0x0][0x388] ;  /* 0x0000e200ff0a8b82 */ /* 0x01fe220000000a00 */
[----:B------:R-:W-:Y:S04]  /*1410*/  @!P2 LDS R3, [R7] ;  /* 0x000000000703a984 */ /* 0x000fe80000000800 */
[----:B------:R-:W1:Y:S02]  /*1420*/  @!P2 LDS R4, [R8+0x4] ;  /* 0x000004000804a984 */ /* 0x000e640000000800 */
[----:B-1----:R-:W-:-:S02]  /*1430*/  @!P2 FADD R9, R3, R4 ;  /* 0x000000040309a221 */ /* 0x002fc40000000000 */
[----:B------:R-:W-:Y:S01]  /*1440*/  @!P2 STS [R7], R4 ;  /* 0x000000040700a388 */ /* 0x000fe20000000800 */
[----:B0-----:R-:W-:-:S03]  /*1450*/  @!P0 IMAD.WIDE.U32 R2, R2, 0x4, R10 ;  /* 0x0000000402028825 */ /* 0x001fc600078e000a */
[----:B------:R-:W-:Y:S01]  /*1460*/  @!P2 STS [R8+0x4], R9 ;  /* 0x000004090800a388 */ /* 0x000fe20000000800 */
[----:B------:R-:W-:Y:S06]  /*1470*/  BAR.SYNC.DEFER_BLOCKING 0x0 ;  /* 0x0000000000007b1d */ /* 0x000fec0000010000 */
[----:B------:R-:W0:Y:S04]  /*1480*/  @!P0 LDS R13, [R6] ;  /* 0x00000000060d8984 */ /* 0x000e280000000800 */
[----:B0-----:R0:W-:Y:S01]  /*1490*/  @!P0 STG.E desc[UR6][R2.64], R13 ;  /* 0x0000000d02008986 */ /* 0x0011e2000c101906 */
[----:B------:R-:W-:Y:S05]  /*14a0*/  @P1 EXIT ;  /* 0x000000000000194d */ /* 0x000fea0003800000 */
[----:B------:R-:W1:Y:S01]  /*14b0*/  LDS R5, [R5+0x800] ;  /* 0x0008000005057984 */ /* 0x000e620000000800 */
[----:B0-----:R-:W0:Y:S02]  /*14c0*/  LDC.64 R2, c[0x0][0x388] ;  /* 0x0000e200ff027b82 */ /* 0x001e240000000a00 */
[----:B0-----:R-:W-:-:S05]  /*14d0*/  IMAD.WIDE.U32 R2, R0, 0x4, R2 ;  /* 0x0000000400027825 */ /* 0x001fca00078e0002 */
[----:B-1----:R-:W-:Y:S01]  /*14e0*/  STG.E desc[UR6][R2.64], R5 ;  /* 0x0000000502007986 */ /* 0x002fe2000c101906 */
[----:B------:R-:W-:Y:S05]  /*14f0*/  EXIT ;  /* 0x000000000000794d */ /* 0x000fea0003800000 */
.L_x_33:
        /* <DEDUP_REMOVED lines=16> */
.L_x_35:


//--------------------- .nv.shared._Z14additionKernelPfS_S_j --------------------------
	.section	.nv.shared._Z14additionKernelPfS_S_j,"aw",@nobits
	.sectionflags	@""
	.align	16
	.zero		1024


//--------------------- .nv.shared.reserved.0     --------------------------
	.section	.nv.shared.reserved.0,"aw",@nobits
	.weak		__nv_reservedSMEM_offset_0_alias
	.size		__nv_reservedSMEM_offset_0_alias, 0, 64
	.other		__nv_reservedSMEM_offset_0_alias,@"STO_CUDA_RESERVED_SHARED STV_DEFAULT"
__nv_reservedSMEM_offset_0_alias:
	.zero		0
	.zero		64


//--------------------- .nv.shared._Z13prescanKernelPfS_S_j --------------------------
	.section	.nv.shared._Z13prescanKernelPfS_S_j,"aw",@nobits
	.sectionflags	@""
	.align	16
	.zero		1024


//--------------------- .nv.constant0._Z14additionKernelPfS_S_j --------------------------
	.section	.nv.constant0._Z14additionKernelPfS_S_j,"a",@progbits
	.sectionflags	@""
	.align	4
.nv.constant0._Z14additionKernelPfS_S_j:
	.zero		924


//--------------------- .nv.constant0._Z13prescanKernelPfS_S_j --------------------------
	.section	.nv.constant0._Z13prescanKernelPfS_S_j,"a",@progbits
	.sectionflags	@""
	.align	4
.nv.constant0._Z13prescanKernelPfS_S_j:
	.zero		924


//--------------------- SYMBOLS --------------------------

	.type		.nv.reservedSmem.offset0,@object
	.size		.nv.reservedSmem.offset0,0x4
	.type		.nv.reservedSmem.cap,@object
	.size		.nv.reservedSmem.cap,0x4
